//
// Generated by NVIDIA NVVM Compiler
//
// Compiler Build ID: CL-36424714
// Cuda compilation tools, release 13.0, V13.0.88
// Based on NVVM 20.0.0
//

.version 9.0
.target sm_100
.address_size 64

	// .globl	_Z14convolution_1dPiS_S_ii

.visible .entry _Z14convolution_1dPiS_S_ii(
	.param .u64 .ptr .align 1 _Z14convolution_1dPiS_S_ii_param_0,
	.param .u64 .ptr .align 1 _Z14convolution_1dPiS_S_ii_param_1,
	.param .u64 .ptr .align 1 _Z14convolution_1dPiS_S_ii_param_2,
	.param .u32 _Z14convolution_1dPiS_S_ii_param_3,
	.param .u32 _Z14convolution_1dPiS_S_ii_param_4
)
{
	.reg .pred 	%p<56>;
	.reg .b32 	%r<136>;
	.reg .b64 	%rd<47>;

	ld.param.u64 	%rd7, [_Z14convolution_1dPiS_S_ii_param_0];
	ld.param.u64 	%rd8, [_Z14convolution_1dPiS_S_ii_param_1];
	ld.param.u64 	%rd6, [_Z14convolution_1dPiS_S_ii_param_2];
	ld.param.u32 	%r65, [_Z14convolution_1dPiS_S_ii_param_3];
	ld.param.u32 	%r66, [_Z14convolution_1dPiS_S_ii_param_4];
	cvta.to.global.u64 	%rd1, %rd8;
	cvta.to.global.u64 	%rd2, %rd7;
	mov.u32 	%r67, %ctaid.x;
	mov.u32 	%r68, %ntid.x;
	mov.u32 	%r69, %tid.x;
	mad.lo.s32 	%r1, %r67, %r68, %r69;
	setp.ge.s32 	%p1, %r1, %r65;
	@%p1 bra 	$L__BB0_43;
	shr.u32 	%r71, %r66, 31;
	add.s32 	%r72, %r66, %r71;
	shr.s32 	%r73, %r72, 1;
	sub.s32 	%r2, %r1, %r73;
	setp.lt.s32 	%p2, %r66, 1;
	mov.b32 	%r112, 0;
	@%p2 bra 	$L__BB0_42;
	and.b32  	%r3, %r66, 7;
	setp.lt.u32 	%p3, %r66, 8;
	mov.b32 	%r128, 0;
	mov.u32 	%r112, %r128;
	@%p3 bra 	$L__BB0_21;
	and.b32  	%r128, %r66, 2147483640;
	mov.b32 	%r110, 0;
	mov.u32 	%r112, %r110;
$L__BB0_4:
	.pragma "nounroll";
	add.s32 	%r7, %r2, %r110;
	setp.lt.s32 	%p4, %r7, 0;
	setp.ge.s32 	%p5, %r7, %r65;
	mul.wide.u32 	%rd9, %r110, 4;
	add.s64 	%rd3, %rd1, %rd9;
	or.pred  	%p6, %p4, %p5;
	@%p6 bra 	$L__BB0_6;
	mul.wide.u32 	%rd10, %r7, 4;
	add.s64 	%rd11, %rd2, %rd10;
	ld.global.u32 	%r77, [%rd11];
	ld.global.u32 	%r78, [%rd3];
	mad.lo.s32 	%r112, %r78, %r77, %r112;
$L__BB0_6:
	add.s32 	%r10, %r7, 1;
	setp.lt.s32 	%p7, %r10, 0;
	setp.ge.s32 	%p8, %r10, %r65;
	or.pred  	%p9, %p7, %p8;
	@%p9 bra 	$L__BB0_8;
	mul.wide.u32 	%rd12, %r10, 4;
	add.s64 	%rd13, %rd2, %rd12;
	ld.global.u32 	%r79, [%rd13];
	ld.global.u32 	%r80, [%rd3+4];
	mad.lo.s32 	%r112, %r80, %r79, %r112;
$L__BB0_8:
	add.s32 	%r13, %r7, 2;
	setp.lt.s32 	%p10, %r13, 0;
	setp.ge.s32 	%p11, %r13, %r65;
	or.pred  	%p12, %p10, %p11;
	@%p12 bra 	$L__BB0_10;
	mul.wide.u32 	%rd14, %r13, 4;
	add.s64 	%rd15, %rd2, %rd14;
	ld.global.u32 	%r81, [%rd15];
	ld.global.u32 	%r82, [%rd3+8];
	mad.lo.s32 	%r112, %r82, %r81, %r112;
$L__BB0_10:
	add.s32 	%r16, %r7, 3;
	setp.lt.s32 	%p13, %r16, 0;
	setp.ge.s32 	%p14, %r16, %r65;
	or.pred  	%p15, %p13, %p14;
	@%p15 bra 	$L__BB0_12;
	mul.wide.u32 	%rd16, %r16, 4;
	add.s64 	%rd17, %rd2, %rd16;
	ld.global.u32 	%r83, [%rd17];
	ld.global.u32 	%r84, [%rd3+12];
	mad.lo.s32 	%r112, %r84, %r83, %r112;
$L__BB0_12:
	add.s32 	%r19, %r7, 4;
	setp.lt.s32 	%p16, %r19, 0;
	setp.ge.s32 	%p17, %r19, %r65;
	or.pred  	%p18, %p16, %p17;
	@%p18 bra 	$L__BB0_14;
	mul.wide.u32 	%rd18, %r19, 4;
	add.s64 	%rd19, %rd2, %rd18;
	ld.global.u32 	%r85, [%rd19];
	ld.global.u32 	%r86, [%rd3+16];
	mad.lo.s32 	%r112, %r86, %r85, %r112;
$L__BB0_14:
	add.s32 	%r22, %r7, 5;
	setp.lt.s32 	%p19, %r22, 0;
	setp.ge.s32 	%p20, %r22, %r65;
	or.pred  	%p21, %p19, %p20;
	@%p21 bra 	$L__BB0_16;
	mul.wide.u32 	%rd20, %r22, 4;
	add.s64 	%rd21, %rd2, %rd20;
	ld.global.u32 	%r87, [%rd21];
	ld.global.u32 	%r88, [%rd3+20];
	mad.lo.s32 	%r112, %r88, %r87, %r112;
$L__BB0_16:
	add.s32 	%r25, %r7, 6;
	setp.lt.s32 	%p22, %r25, 0;
	setp.ge.s32 	%p23, %r25, %r65;
	or.pred  	%p24, %p22, %p23;
	@%p24 bra 	$L__BB0_18;
	mul.wide.u32 	%rd22, %r25, 4;
	add.s64 	%rd23, %rd2, %rd22;
	ld.global.u32 	%r89, [%rd23];
	ld.global.u32 	%r90, [%rd3+24];
	mad.lo.s32 	%r112, %r90, %r89, %r112;
$L__BB0_18:
	add.s32 	%r28, %r7, 7;
	setp.lt.s32 	%p25, %r28, 0;
	setp.ge.s32 	%p26, %r28, %r65;
	or.pred  	%p27, %p25, %p26;
	@%p27 bra 	$L__BB0_20;
	mul.wide.u32 	%rd24, %r28, 4;
	add.s64 	%rd25, %rd2, %rd24;
	ld.global.u32 	%r91, [%rd25];
	ld.global.u32 	%r92, [%rd3+28];
	mad.lo.s32 	%r112, %r92, %r91, %r112;
$L__BB0_20:
	add.s32 	%r110, %r110, 8;
	setp.ne.s32 	%p28, %r110, %r128;
	@%p28 bra 	$L__BB0_4;
$L__BB0_21:
	setp.eq.s32 	%p29, %r3, 0;
	@%p29 bra 	$L__BB0_42;
	and.b32  	%r35, %r66, 3;
	setp.lt.u32 	%p30, %r3, 4;
	@%p30 bra 	$L__BB0_32;
	add.s32 	%r36, %r2, %r128;
	setp.lt.s32 	%p31, %r36, 0;
	setp.ge.s32 	%p32, %r36, %r65;
	mul.wide.u32 	%rd26, %r128, 4;
	add.s64 	%rd4, %rd1, %rd26;
	or.pred  	%p33, %p31, %p32;
	@%p33 bra 	$L__BB0_25;
	mul.wide.u32 	%rd27, %r36, 4;
	add.s64 	%rd28, %rd2, %rd27;
	ld.global.u32 	%r94, [%rd28];
	ld.global.u32 	%r95, [%rd4];
	mad.lo.s32 	%r112, %r95, %r94, %r112;
$L__BB0_25:
	add.s32 	%r39, %r36, 1;
	setp.lt.s32 	%p34, %r39, 0;
	setp.ge.s32 	%p35, %r39, %r65;
	or.pred  	%p36, %p34, %p35;
	@%p36 bra 	$L__BB0_27;
	mul.wide.u32 	%rd29, %r39, 4;
	add.s64 	%rd30, %rd2, %rd29;
	ld.global.u32 	%r96, [%rd30];
	ld.global.u32 	%r97, [%rd4+4];
	mad.lo.s32 	%r112, %r97, %r96, %r112;
$L__BB0_27:
	add.s32 	%r42, %r36, 2;
	setp.lt.s32 	%p37, %r42, 0;
	setp.ge.s32 	%p38, %r42, %r65;
	or.pred  	%p39, %p37, %p38;
	@%p39 bra 	$L__BB0_29;
	mul.wide.u32 	%rd31, %r42, 4;
	add.s64 	%rd32, %rd2, %rd31;
	ld.global.u32 	%r98, [%rd32];
	ld.global.u32 	%r99, [%rd4+8];
	mad.lo.s32 	%r112, %r99, %r98, %r112;
$L__BB0_29:
	add.s32 	%r45, %r36, 3;
	setp.lt.s32 	%p40, %r45, 0;
	setp.ge.s32 	%p41, %r45, %r65;
	or.pred  	%p42, %p40, %p41;
	@%p42 bra 	$L__BB0_31;
	mul.wide.u32 	%rd33, %r45, 4;
	add.s64 	%rd34, %rd2, %rd33;
	ld.global.u32 	%r100, [%rd34];
	ld.global.u32 	%r101, [%rd4+12];
	mad.lo.s32 	%r112, %r101, %r100, %r112;
$L__BB0_31:
	add.s32 	%r128, %r128, 4;
$L__BB0_32:
	setp.eq.s32 	%p43, %r35, 0;
	@%p43 bra 	$L__BB0_42;
	setp.eq.s32 	%p44, %r35, 1;
	@%p44 bra 	$L__BB0_39;
	add.s32 	%r52, %r2, %r128;
	setp.lt.s32 	%p45, %r52, 0;
	setp.ge.s32 	%p46, %r52, %r65;
	mul.wide.u32 	%rd35, %r128, 4;
	add.s64 	%rd5, %rd1, %rd35;
	or.pred  	%p47, %p45, %p46;
	@%p47 bra 	$L__BB0_36;
	mul.wide.u32 	%rd36, %r52, 4;
	add.s64 	%rd37, %rd2, %rd36;
	ld.global.u32 	%r103, [%rd37];
	ld.global.u32 	%r104, [%rd5];
	mad.lo.s32 	%r112, %r104, %r103, %r112;
$L__BB0_36:
	add.s32 	%r55, %r52, 1;
	setp.lt.s32 	%p48, %r55, 0;
	setp.ge.s32 	%p49, %r55, %r65;
	or.pred  	%p50, %p48, %p49;
	@%p50 bra 	$L__BB0_38;
	mul.wide.u32 	%rd38, %r55, 4;
	add.s64 	%rd39, %rd2, %rd38;
	ld.global.u32 	%r105, [%rd39];
	ld.global.u32 	%r106, [%rd5+4];
	mad.lo.s32 	%r112, %r106, %r105, %r112;
$L__BB0_38:
	add.s32 	%r128, %r128, 2;
$L__BB0_39:
	and.b32  	%r107, %r66, 1;
	setp.eq.b32 	%p51, %r107, 1;
	not.pred 	%p52, %p51;
	@%p52 bra 	$L__BB0_42;
	add.s32 	%r62, %r2, %r128;
	setp.lt.s32 	%p53, %r62, 0;
	setp.ge.s32 	%p54, %r62, %r65;
	or.pred  	%p55, %p53, %p54;
	@%p55 bra 	$L__BB0_42;
	mul.wide.u32 	%rd40, %r62, 4;
	add.s64 	%rd41, %rd2, %rd40;
	ld.global.u32 	%r108, [%rd41];
	mul.wide.u32 	%rd42, %r128, 4;
	add.s64 	%rd43, %rd1, %rd42;
	ld.global.u32 	%r109, [%rd43];
	mad.lo.s32 	%r112, %r109, %r108, %r112;
$L__BB0_42:
	cvta.to.global.u64 	%rd44, %rd6;
	mul.wide.s32 	%rd45, %r1, 4;
	add.s64 	%rd46, %rd44, %rd45;
	st.global.u32 	[%rd46], %r112;
$L__BB0_43:
	ret;

}


// ===== COMPILED SASS (sm_100) =====

	.target	sm_100

	.elftype	@"ET_EXEC"


//--------------------- .note.nv.tkinfo           --------------------------
	.section	.note.nv.tkinfo,"",@"SHT_NOTE"
	.sectionflags	@"SHF_NOTE_NV_TKINFO"
	.tkinfo
        /*0018*/ 	.word	0x00000002
        /*0030*/ 	.string	""
        /*0030*/ 	.string	"ptxas"
        /*0030*/ 	.string	"Cuda compilation tools, release 13.0, V13.0.88"
        /*0030*/ 	.string	"Build cuda_13.0.r13.0/compiler.36424714_0"
        /*0030*/ 	.string	"-arch sm_100 -m 64 "



//--------------------- .note.nv.cuinfo           --------------------------
	.section	.note.nv.cuinfo,"",@"SHT_NOTE"
	.sectionflags	@"SHF_NOTE_NV_CUINFO"
        /*0018*/ 	.short	0x0002
        /*001a*/ 	.short	0x0064
        /*001c*/ 	.short	0x0082
	.zero		2


//--------------------- .nv.info                  --------------------------
	.section	.nv.info,"",@"SHT_CUDA_INFO"
	.align	4


	//----- nvinfo : EIATTR_REGCOUNT
	.align		4
        /*0000*/ 	.byte	0x04, 0x2f
        /*0002*/ 	.short	(.L_1 - .L_0)
	.align		4
.L_0:
        /*0004*/ 	.word	index@(_Z14convolution_1dPiS_S_ii)
        /*0008*/ 	.word	0x00000020


	//----- nvinfo : EIATTR_FRAME_SIZE
	.align		4
.L_1:
        /*000c*/ 	.byte	0x04, 0x11
        /*000e*/ 	.short	(.L_3 - .L_2)
	.align		4
.L_2:
        /*0010*/ 	.word	index@(_Z14convolution_1dPiS_S_ii)
        /*0014*/ 	.word	0x00000000


	//----- nvinfo : EIATTR_MIN_STACK_SIZE
	.align		4
.L_3:
        /*0018*/ 	.byte	0x04, 0x12
        /*001a*/ 	.short	(.L_5 - .L_4)
	.align		4
.L_4:
        /*001c*/ 	.word	index@(_Z14convolution_1dPiS_S_ii)
        /*0020*/ 	.word	0x00000000
.L_5:


//--------------------- .nv.compat                --------------------------
	.section	.nv.compat,"",@"SHT_CUDA_COMPAT_INFO"
	.align	4
        /*0000*/ 	.byte	0x02, 0x09, 0x00, 0x00, 0x02, 0x02, 0x01, 0x00, 0x02, 0x05, 0x05, 0x00, 0x03, 0x07, 0x01, 0x01
        /*0010*/ 	.byte	0x02, 0x03, 0x00, 0x00, 0x02, 0x06, 0x01, 0x00, 0x04, 0x0b, 0x08, 0x00, 0x09, 0x00, 0x00, 0x00
        /*0020*/ 	.byte	0x00, 0x00, 0x00, 0x00


//--------------------- .nv.info._Z14convolution_1dPiS_S_ii --------------------------
	.section	.nv.info._Z14convolution_1dPiS_S_ii,"",@"SHT_CUDA_INFO"
	.sectionflags	@""
	.align	4


	//----- nvinfo : EIATTR_CUDA_API_VERSION
	.align		4
        /*0000*/ 	.byte	0x04, 0x37
        /*0002*/ 	.short	(.L_7 - .L_6)
.L_6:
        /*0004*/ 	.word	0x00000082


	//----- nvinfo : EIATTR_KPARAM_INFO
	.align		4
.L_7:
        /*0008*/ 	.byte	0x04, 0x17
        /*000a*/ 	.short	(.L_9 - .L_8)
.L_8:
        /*000c*/ 	.word	0x00000000
        /*0010*/ 	.short	0x0004
        /*0012*/ 	.short	0x001c
        /*0014*/ 	.byte	0x00, 0xf0, 0x11, 0x00


	//----- nvinfo : EIATTR_KPARAM_INFO
	.align		4
.L_9:
        /*0018*/ 	.byte	0x04, 0x17
        /*001a*/ 	.short	(.L_11 - .L_10)
.L_10:
        /*001c*/ 	.word	0x00000000
        /*0020*/ 	.short	0x0003
        /*0022*/ 	.short	0x0018
        /*0024*/ 	.byte	0x00, 0xf0, 0x11, 0x00


	//----- nvinfo : EIATTR_KPARAM_INFO
	.align		4
.L_11:
        /*0028*/ 	.byte	0x04, 0x17
        /*002a*/ 	.short	(.L_13 - .L_12)
.L_12:
        /*002c*/ 	.word	0x00000000
        /*0030*/ 	.short	0x0002
        /*0032*/ 	.short	0x0010
        /*0034*/ 	.byte	0x00, 0xf5, 0x21, 0x00


	//----- nvinfo : EIATTR_KPARAM_INFO
	.align		4
.L_13:
        /*0038*/ 	.byte	0x04, 0x17
        /*003a*/ 	.short	(.L_15 - .L_14)
.L_14:
        /*003c*/ 	.word	0x00000000
        /*0040*/ 	.short	0x0001
        /*0042*/ 	.short	0x0008
        /*0044*/ 	.byte	0x00, 0xf5, 0x21, 0x00


	//----- nvinfo : EIATTR_KPARAM_INFO
	.align		4
.L_15:
        /*0048*/ 	.byte	0x04, 0x17
        /*004a*/ 	.short	(.L_17 - .L_16)
.L_16:
        /*004c*/ 	.word	0x00000000
        /*0050*/ 	.short	0x0000
        /*0052*/ 	.short	0x0000
        /*0054*/ 	.byte	0x00, 0xf5, 0x21, 0x00


	//----- nvinfo : EIATTR_SPARSE_MMA_MASK
	.align		4
.L_17:
        /*0058*/ 	.byte	0x03, 0x50
        /*005a*/ 	.short	0x0000


	//----- nvinfo : EIATTR_MAXREG_COUNT
	.align		4
        /*005c*/ 	.byte	0x03, 0x1b
        /*005e*/ 	.short	0x00ff


	//----- nvinfo : EIATTR_MERCURY_ISA_VERSION
	.align		4
        /*0060*/ 	.byte	0x03, 0x5f
        /*0062*/ 	.short	0x0101


	//----- nvinfo : EIATTR_VRC_CTA_INIT_COUNT
	.align		4
        /*0064*/ 	.byte	0x02, 0x4a
	.zero		1
	.zero		1


	//----- nvinfo : EIATTR_EXIT_INSTR_OFFSETS
	.align		4
        /*0068*/ 	.byte	0x04, 0x1c
        /*006a*/ 	.short	(.L_19 - .L_18)


	//   ....[0]....
.L_18:
        /*006c*/ 	.word	0x00000070


	//   ....[1]....
        /*0070*/ 	.word	0x00000b20


	//----- nvinfo : EIATTR_CRS_STACK_SIZE
	.align		4
.L_19:
        /*0074*/ 	.byte	0x04, 0x1e
        /*0076*/ 	.short	(.L_21 - .L_20)
.L_20:
        /*0078*/ 	.word	0x00000000


	//----- nvinfo : EIATTR_CBANK_PARAM_SIZE
	.align		4
.L_21:
        /*007c*/ 	.byte	0x03, 0x19
        /*007e*/ 	.short	0x0020


	//----- nvinfo : EIATTR_PARAM_CBANK
	.align		4
        /*0080*/ 	.byte	0x04, 0x0a
        /*0082*/ 	.short	(.L_23 - .L_22)
	.align		4
.L_22:
        /*0084*/ 	.word	index@(.nv.constant0._Z14convolution_1dPiS_S_ii)
        /*0088*/ 	.short	0x0380
        /*008a*/ 	.short	0x0020


	//----- nvinfo : EIATTR_SW_WAR
	.align		4
.L_23:
        /*008c*/ 	.byte	0x04, 0x36
        /*008e*/ 	.short	(.L_25 - .L_24)
.L_24:
        /*0090*/ 	.word	0x00000008
.L_25:


//--------------------- .nv.callgraph             --------------------------
	.section	.nv.callgraph,"",@"SHT_CUDA_CALLGRAPH"
	.align	4
	.sectionentsize	8
	.align		4
        /*0000*/ 	.word	0x00000000
	.align		4
        /*0004*/ 	.word	0xffffffff
	.align		4
        /*0008*/ 	.word	0x00000000
	.align		4
        /*000c*/ 	.word	0xfffffffe
	.align		4
        /*0010*/ 	.word	0x00000000
	.align		4
        /*0014*/ 	.word	0xfffffffd
	.align		4
        /*0018*/ 	.word	0x00000000
	.align		4
        /*001c*/ 	.word	0xfffffffc


//--------------------- .text._Z14convolution_1dPiS_S_ii --------------------------
	.section	.text._Z14convolution_1dPiS_S_ii,"ax",@progbits
	.align	128
        .global         _Z14convolution_1dPiS_S_ii
        .type           _Z14convolution_1dPiS_S_ii,@function
        .size           _Z14convolution_1dPiS_S_ii,(.L_x_7 - _Z14convolution_1dPiS_S_ii)
        .other          _Z14convolution_1dPiS_S_ii,@"STO_CUDA_ENTRY STV_DEFAULT"
_Z14convolution_1dPiS_S_ii:
.text._Z14convolution_1dPiS_S_ii:
[----:B------:R-:W-:Y:S01]  /*0000*/  LDC R1, c[0x0][0x37c] ;  /* 0x0000df00ff017b82 */ /* 0x000fe20000000800 */
[----:B------:R-:W0:Y:S07]  /*0010*/  S2R R3, SR_TID.X ;  /* 0x0000000000037919 */ /* 0x000e2e0000002100 */
[----:B------:R-:W0:Y:S01]  /*0020*/  S2UR UR4, SR_CTAID.X ;  /* 0x00000000000479c3 */ /* 0x000e220000002500 */
[----:B------:R-:W1:Y:S07]  /*0030*/  LDCU UR5, c[0x0][0x398] ;  /* 0x00007300ff0577ac */ /* 0x000e6e0008000800 */
[----:B------:R-:W0:Y:S02]  /*0040*/  LDC R2, c[0x0][0x360] ;  /* 0x0000d800ff027b82 */ /* 0x000e240000000800 */
[----:B0-----:R-:W-:-:S05]  /*0050*/  IMAD R2, R2, UR4, R3 ;  /* 0x0000000402027c24 */ /* 0x001fca000f8e0203 */
[----:B-1----:R-:W-:-:S13]  /*0060*/  ISETP.GE.AND P0, PT, R2, UR5, PT ;  /* 0x0000000502007c0c */ /* 0x002fda000bf06270 */
[----:B------:R-:W-:Y:S05]  /*0070*/  @P0 EXIT ;  /* 0x000000000000094d */ /* 0x000fea0003800000 */
[----:B------:R-:W0:Y:S01]  /*0080*/  LDCU UR6, c[0x0][0x39c] ;  /* 0x00007380ff0677ac */ /* 0x000e220008000800 */
[----:B------:R-:W-:Y:S01]  /*0090*/  HFMA2 R0, -RZ, RZ, 0, 0 ;  /* 0x00000000ff007431 */ /* 0x000fe200000001ff */
[----:B------:R-:W1:Y:S01]  /*00a0*/  LDCU.64 UR8, c[0x0][0x358] ;  /* 0x00006b00ff0877ac */ /* 0x000e620008000a00 */
[----:B0-----:R-:W-:-:S09]  /*00b0*/  UISETP.GE.AND UP0, UPT, UR6, 0x1, UPT ;  /* 0x000000010600788c */ /* 0x001fd2000bf06270 */
[----:B-1----:R-:W-:Y:S05]  /*00c0*/  BRA.U !UP0, `(.L_x_0) ;  /* 0x0000000908887547 */ /* 0x002fea000b800000 */
[----:B------:R-:W-:Y:S01]  /*00d0*/  UISETP.GE.U32.AND UP0, UPT, UR6, 0x8, UPT ;  /* 0x000000080600788c */ /* 0x000fe2000bf06070 */
[----:B------:R-:W-:Y:S01]  /*00e0*/  IMAD.MOV.U32 R3, RZ, RZ, RZ ;  /* 0x000000ffff037224 */ /* 0x000fe200078e00ff */
[----:B------:R-:W-:Y:S01]  /*00f0*/  ULEA.HI UR4, UR6, UR6, URZ, 0x1 ;  /* 0x0000000606047291 */ /* 0x000fe2000f8f08ff */
[----:B------:R-:W-:Y:S01]  /*0100*/  MOV R0, RZ ;  /* 0x000000ff00007202 */ /* 0x000fe20000000f00 */
[----:B------:R-:W-:Y:S02]  /*0110*/  ULOP3.LUT UR7, UR6, 0x7, URZ, 0xc0, !UPT ;  /* 0x0000000706077892 */ /* 0x000fe4000f8ec0ff */
[----:B------:R-:W-:Y:S02]  /*0120*/  USHF.R.S32.HI UR4, URZ, 0x1, UR4 ;  /* 0x00000001ff047899 */ /* 0x000fe40008011404 */
[----:B------:R-:W-:-:S04]  /*0130*/  UISETP.NE.AND UP1, UPT, UR7, URZ, UPT ;  /* 0x000000ff0700728c */ /* 0x000fc8000bf25270 */
[----:B------:R-:W-:Y:S01]  /*0140*/  VIADD R4, R2, -UR4 ;  /* 0x8000000402047c36 */ /* 0x000fe20008000000 */
[----:B------:R-:W-:Y:S06]  /*0150*/  BRA.U !UP0, `(.L_x_1) ;  /* 0x0000000508287547 */ /* 0x000fec000b800000 */
[----:B------:R-:W0:Y:S01]  /*0160*/  LDC.64 R8, c[0x0][0x388] ;  /* 0x0000e200ff087b82 */ /* 0x000e220000000a00 */
[----:B------:R-:W-:Y:S01]  /*0170*/  ULOP3.LUT UR4, UR6, 0x7ffffff8, URZ, 0xc0, !UPT ;  /* 0x7ffffff806047892 */ /* 0x000fe2000f8ec0ff */
[----:B------:R-:W-:Y:S01]  /*0180*/  MOV R5, RZ ;  /* 0x000000ff00057202 */ /* 0x000fe20000000f00 */
[----:B------:R-:W-:Y:S01]  /*0190*/  IMAD.MOV.U32 R0, RZ, RZ, RZ ;  /* 0x000000ffff007224 */ /* 0x000fe200078e00ff */
[----:B------:R-:W1:Y:S03]  /*01a0*/  LDCU UR5, c[0x0][0x398] ;  /* 0x00007300ff0577ac */ /* 0x000e660008000800 */
[----:B------:R-:W-:-:S07]  /*01b0*/  MOV R3, UR4 ;  /* 0x0000000400037c02 */ /* 0x000fce0008000f00 */
.L_x_2:
[----:B------:R-:W-:Y:S02]  /*01c0*/  IMAD.IADD R27, R4, 0x1, R5 ;  /* 0x00000001041b7824 */ /* 0x000fe400078e0205 */
[----:B0-----:R-:W-:-:S03]  /*01d0*/  IMAD.WIDE.U32 R14, R5, 0x4, R8 ;  /* 0x00000004050e7825 */ /* 0x001fc600078e0008 */
[----:B-1----:R-:W-:-:S04]  /*01e0*/  ISETP.GE.AND P6, PT, R27, UR5, PT ;  /* 0x000000051b007c0c */ /* 0x002fc8000bfc6270 */
[----:B------:R-:W-:-:S13]  /*01f0*/  ISETP.LT.OR P6, PT, R27, RZ, P6 ;  /* 0x000000ff1b00720c */ /* 0x000fda00037c1670 */
[----:B------:R-:W0:Y:S01]  /*0200*/  @!P6 LDC.64 R6, c[0x0][0x380] ;  /* 0x0000e000ff06eb82 */ /* 0x000e220000000a00 */
[----:B------:R-:W2:Y:S01]  /*0210*/  @!P6 LDG.E R10, desc[UR8][R14.64] ;  /* 0x000000080e0ae981 */ /* 0x000ea2000c1e1900 */
[----:B0-----:R-:W-:-:S05]  /*0220*/  @!P6 IMAD.WIDE.U32 R6, R27, 0x4, R6 ;  /* 0x000000041b06e825 */ /* 0x001fca00078e0006 */
[----:B------:R0:W2:Y:S01]  /*0230*/  @!P6 LDG.E R11, desc[UR8][R6.64] ;  /* 0x00000008060be981 */ /* 0x0000a2000c1e1900 */
[C---:B------:R-:W-:Y:S01]  /*0240*/  VIADD R17, R27.reuse, 0x2 ;  /* 0x000000021b117836 */ /* 0x040fe20000000000 */
[----:B------:R-:W-:-:S04]  /*0250*/  IADD3 R16, PT, PT, R27, 0x1, RZ ;  /* 0x000000011b107810 */ /* 0x000fc80007ffe0ff */
[C---:B------:R-:W-:Y:S02]  /*0260*/  ISETP.GE.AND P5, PT, R16.reuse, UR5, PT ;  /* 0x0000000510007c0c */ /* 0x040fe4000bfa6270 */
[C---:B------:R-:W-:Y:S02]  /*0270*/  ISETP.GE.AND P4, PT, R17.reuse, UR5, PT ;  /* 0x0000000511007c0c */ /* 0x040fe4000bf86270 */
[----:B------:R-:W-:Y:S02]  /*0280*/  ISETP.LT.OR P5, PT, R16, RZ, P5 ;  /* 0x000000ff1000720c */ /* 0x000fe40002fa1670 */
[----:B------:R-:W-:Y:S01]  /*0290*/  ISETP.LT.OR P4, PT, R17, RZ, P4 ;  /* 0x000000ff1100720c */ /* 0x000fe20002781670 */
[C---:B0-----:R-:W-:Y:S01]  /*02a0*/  VIADD R6, R27.reuse, 0x4 ;  /* 0x000000041b067836 */ /* 0x041fe20000000000 */
[C---:B------:R-:W-:Y:S02]  /*02b0*/  IADD3 R23, PT, PT, R27.reuse, 0x3, RZ ;  /* 0x000000031b177810 */ /* 0x040fe40007ffe0ff */
[----:B------:R-:W-:-:S02]  /*02c0*/  IADD3 R7, PT, PT, R27, 0x5, RZ ;  /* 0x000000051b077810 */ /* 0x000fc40007ffe0ff */
[C---:B------:R-:W-:Y:S02]  /*02d0*/  ISETP.GE.AND P3, PT, R23.reuse, UR5, PT ;  /* 0x0000000517007c0c */ /* 0x040fe4000bf66270 */
[C---:B------:R-:W-:Y:S02]  /*02e0*/  ISETP.GE.AND P2, PT, R6.reuse, UR5, PT ;  /* 0x0000000506007c0c */ /* 0x040fe4000bf46270 */
[----:B------:R-:W-:Y:S01]  /*02f0*/  ISETP.LT.OR P3, PT, R23, RZ, P3 ;  /* 0x000000ff1700720c */ /* 0x000fe20001f61670 */
[----:B------:R-:W0:Y:S01]  /*0300*/  @!P5 LDC.64 R28, c[0x0][0x380] ;  /* 0x0000e000ff1cdb82 */ /* 0x000e220000000a00 */
[----:B------:R-:W-:Y:S01]  /*0310*/  ISETP.GE.AND P1, PT, R7, UR5, PT ;  /* 0x0000000507007c0c */ /* 0x000fe2000bf26270 */
[----:B------:R-:W-:Y:S01]  /*0320*/  VIADD R25, R27, 0x6 ;  /* 0x000000061b197836 */ /* 0x000fe20000000000 */
[----:B------:R-:W-:Y:S01]  /*0330*/  ISETP.LT.OR P2, PT, R6, RZ, P2 ;  /* 0x000000ff0600720c */ /* 0x000fe20001741670 */
[----:B------:R-:W3:Y:S04]  /*0340*/  @!P5 LDG.E R24, desc[UR8][R14.64+0x4] ;  /* 0x000004080e18d981 */ /* 0x000ee8000c1e1900 */
[----:B------:R-:W1:Y:S01]  /*0350*/  @!P4 LDC.64 R20, c[0x0][0x380] ;  /* 0x0000e000ff14cb82 */ /* 0x000e620000000a00 */
[----:B------:R-:W-:-:S02]  /*0360*/  ISETP.LT.OR P1, PT, R7, RZ, P1 ;  /* 0x000000ff0700720c */ /* 0x000fc40000f21670 */
[----:B------:R-:W-:-:S04]  /*0370*/  ISETP.GE.AND P0, PT, R25, UR5, PT ;  /* 0x0000000519007c0c */ /* 0x000fc8000bf06270 */
[----:B------:R-:W-:Y:S01]  /*0380*/  ISETP.LT.OR P0, PT, R25, RZ, P0 ;  /* 0x000000ff1900720c */ /* 0x000fe20000701670 */
[----:B------:R-:W4:Y:S01]  /*0390*/  @!P3 LDC.64 R18, c[0x0][0x380] ;  /* 0x0000e000ff12bb82 */ /* 0x000f220000000a00 */
[----:B------:R-:W-:Y:S01]  /*03a0*/  IADD3 R27, PT, PT, R27, 0x7, RZ ;  /* 0x000000071b1b7810 */ /* 0x000fe20007ffe0ff */
[----:B------:R-:W5:Y:S06]  /*03b0*/  @!P2 LDG.E R26, desc[UR8][R14.64+0x10] ;  /* 0x000010080e1aa981 */ /* 0x000f6c000c1e1900 */
[----:B------:R-:W4:Y:S01]  /*03c0*/  @!P2 LDC.64 R12, c[0x0][0x380] ;  /* 0x0000e000ff0cab82 */ /* 0x000f220000000a00 */
[----:B0-----:R-:W-:-:S06]  /*03d0*/  @!P5 IMAD.WIDE.U32 R28, R16, 0x4, R28 ;  /* 0x00000004101cd825 */ /* 0x001fcc00078e001c */
[----:B------:R-:W3:Y:S01]  /*03e0*/  @!P5 LDG.E R29, desc[UR8][R28.64] ;  /* 0x000000081c1dd981 */ /* 0x000ee2000c1e1900 */
[----:B-1----:R-:W-:Y:S02]  /*03f0*/  @!P4 IMAD.WIDE.U32 R20, R17, 0x4, R20 ;  /* 0x000000041114c825 */ /* 0x002fe400078e0014 */
[----:B------:R-:W0:Y:S04]  /*0400*/  @!P0 LDC.64 R16, c[0x0][0x380] ;  /* 0x0000e000ff108b82 */ /* 0x000e280000000a00 */
[----:B------:R-:W5:Y:S01]  /*0410*/  @!P4 LDG.E R21, desc[UR8][R20.64] ;  /* 0x000000081415c981 */ /* 0x000f62000c1e1900 */
[----:B----4-:R-:W-:-:S06]  /*0420*/  @!P3 IMAD.WIDE.U32 R18, R23, 0x4, R18 ;  /* 0x000000041712b825 */ /* 0x010fcc00078e0012 */
[----:B------:R-:W4:Y:S01]  /*0430*/  @!P3 LDG.E R19, desc[UR8][R18.64] ;  /* 0x000000081213b981 */ /* 0x000f22000c1e1900 */
[----:B------:R-:W-:-:S03]  /*0440*/  @!P2 IMAD.WIDE.U32 R12, R6, 0x4, R12 ;  /* 0x00000004060ca825 */ /* 0x000fc600078e000c */
[----:B------:R-:W5:Y:S04]  /*0450*/  @!P4 LDG.E R6, desc[UR8][R14.64+0x8] ;  /* 0x000008080e06c981 */ /* 0x000f68000c1e1900 */
[----:B------:R-:W4:Y:S01]  /*0460*/  @!P2 LDG.E R13, desc[UR8][R12.64] ;  /* 0x000000080c0da981 */ /* 0x000f22000c1e1900 */
[----:B0-----:R-:W-:-:S03]  /*0470*/  @!P0 IMAD.WIDE.U32 R16, R25, 0x4, R16 ;  /* 0x0000000419108825 */ /* 0x001fc600078e0010 */
[----:B------:R-:W4:Y:S04]  /*0480*/  @!P0 LDG.E R18, desc[UR8][R14.64+0x18] ;  /* 0x000018080e128981 */ /* 0x000f28000c1e1900 */
[----:B------:R-:W4:Y:S04]  /*0490*/  @!P1 LDG.E R25, desc[UR8][R14.64+0x14] ;  /* 0x000014080e199981 */ /* 0x000f28000c1e1900 */
[----:B------:R-:W4:Y:S01]  /*04a0*/  @!P0 LDG.E R17, desc[UR8][R16.64] ;  /* 0x0000000810118981 */ /* 0x000f22000c1e1900 */
[----:B--2---:R-:W-:Y:S02]  /*04b0*/  @!P6 IMAD R0, R11, R10, R0 ;  /* 0x0000000a0b00e224 */ /* 0x004fe400078e0200 */
[----:B------:R-:W0:Y:S01]  /*04c0*/  @!P1 LDC.64 R10, c[0x0][0x380] ;  /* 0x0000e000ff0a9b82 */ /* 0x000e220000000a00 */
[----:B------:R-:W-:-:S04]  /*04d0*/  ISETP.GE.AND P6, PT, R27, UR5, PT ;  /* 0x000000051b007c0c */ /* 0x000fc8000bfc6270 */
[----:B------:R-:W-:-:S13]  /*04e0*/  ISETP.LT.OR P6, PT, R27, RZ, P6 ;  /* 0x000000ff1b00720c */ /* 0x000fda00037c1670 */
[----:B------:R-:W1:Y:S01]  /*04f0*/  @!P6 LDC.64 R22, c[0x0][0x380] ;  /* 0x0000e000ff16eb82 */ /* 0x000e620000000a00 */
[----:B------:R-:W2:Y:S01]  /*0500*/  @!P6 LDG.E R20, desc[UR8][R14.64+0x1c] ;  /* 0x00001c080e14e981 */ /* 0x000ea2000c1e1900 */
[----:B0-----:R-:W-:-:S03]  /*0510*/  @!P1 IMAD.WIDE.U32 R10, R7, 0x4, R10 ;  /* 0x00000004070a9825 */ /* 0x001fc600078e000a */
[----:B------:R-:W4:Y:S04]  /*0520*/  @!P3 LDG.E R7, desc[UR8][R14.64+0xc] ;  /* 0x00000c080e07b981 */ /* 0x000f28000c1e1900 */
[----:B------:R-:W2:Y:S01]  /*0530*/  @!P1 LDG.E R10, desc[UR8][R10.64] ;  /* 0x000000080a0a9981 */ /* 0x000ea2000c1e1900 */
[----:B-1----:R-:W-:-:S06]  /*0540*/  @!P6 IMAD.WIDE.U32 R22, R27, 0x4, R22 ;  /* 0x000000041b16e825 */ /* 0x002fcc00078e0016 */
[----:B------:R-:W2:Y:S01]  /*0550*/  @!P6 LDG.E R23, desc[UR8][R22.64] ;  /* 0x000000081617e981 */ /* 0x000ea2000c1e1900 */
[----:B---3--:R-:W-:Y:S01]  /*0560*/  @!P5 IMAD R0, R29, R24, R0 ;  /* 0x000000181d00d224 */ /* 0x008fe200078e0200 */
[----:B------:R-:W-:-:S03]  /*0570*/  IADD3 R5, PT, PT, R5, 0x8, RZ ;  /* 0x0000000805057810 */ /* 0x000fc60007ffe0ff */
[----:B-----5:R-:W-:-:S04]  /*0580*/  @!P4 IMAD R0, R21, R6, R0 ;  /* 0x000000061500c224 */ /* 0x020fc800078e0200 */
[----:B----4-:R-:W-:-:S04]  /*0590*/  @!P3 IMAD R0, R19, R7, R0 ;  /* 0x000000071300b224 */ /* 0x010fc800078e0200 */
[----:B------:R-:W-:-:S04]  /*05a0*/  @!P2 IMAD R0, R13, R26, R0 ;  /* 0x0000001a0d00a224 */ /* 0x000fc800078e0200 */
[----:B--2---:R-:W-:Y:S01]  /*05b0*/  @!P1 IMAD R0, R10, R25, R0 ;  /* 0x000000190a009224 */ /* 0x004fe200078e0200 */
[----:B------:R-:W-:-:S03]  /*05c0*/  ISETP.NE.AND P1, PT, R5, R3, PT ;  /* 0x000000030500720c */ /* 0x000fc60003f25270 */
[----:B------:R-:W-:-:S04]  /*05d0*/  @!P0 IMAD R0, R17, R18, R0 ;  /* 0x0000001211008224 */ /* 0x000fc800078e0200 */
[----:B------:R-:W-:-:S06]  /*05e0*/  @!P6 IMAD R0, R23, R20, R0 ;  /* 0x000000141700e224 */ /* 0x000fcc00078e0200 */
[----:B------:R-:W-:Y:S05]  /*05f0*/  @P1 BRA `(.L_x_2) ;  /* 0xfffffff800f01947 */ /* 0x000fea000383ffff */
.L_x_1:
[----:B------:R-:W-:Y:S05]  /*0600*/  BRA.U !UP1, `(.L_x_0) ;  /* 0x0000000509387547 */ /* 0x000fea000b800000 */
[----:B------:R-:W0:Y:S01]  /*0610*/  LDCU UR4, c[0x0][0x39c] ;  /* 0x00007380ff0477ac */ /* 0x000e220008000800 */
[----:B------:R-:W-:Y:S02]  /*0620*/  UISETP.GE.U32.AND UP0, UPT, UR7, 0x4, UPT ;  /* 0x000000040700788c */ /* 0x000fe4000bf06070 */
[----:B0-----:R-:W-:-:S04]  /*0630*/  ULOP3.LUT UR6, UR4, 0x3, URZ, 0xc0, !UPT ;  /* 0x0000000304067892 */ /* 0x001fc8000f8ec0ff */
[----:B------:R-:W-:-:S03]  /*0640*/  UISETP.NE.AND UP1, UPT, UR6, URZ, UPT ;  /* 0x000000ff0600728c */ /* 0x000fc6000bf25270 */
[----:B------:R-:W-:Y:S08]  /*0650*/  BRA.U !UP0, `(.L_x_3) ;  /* 0x00000001088c7547 */ /* 0x000ff0000b800000 */
[----:B------:R-:W-:Y:S01]  /*0660*/  IMAD.IADD R17, R4, 0x1, R3 ;  /* 0x0000000104117824 */ /* 0x000fe200078e0203 */
[----:B------:R-:W0:Y:S03]  /*0670*/  LDC.64 R8, c[0x0][0x388] ;  /* 0x0000e200ff087b82 */ /* 0x000e260000000a00 */
[C---:B------:R-:W-:Y:S01]  /*0680*/  VIADD R5, R17.reuse, 0x3 ;  /* 0x0000000311057836 */ /* 0x040fe20000000000 */
[C---:B------:R-:W-:Y:S02]  /*0690*/  ISETP.GE.AND P0, PT, R17.reuse, UR5, PT ;  /* 0x0000000511007c0c */ /* 0x040fe4000bf06270 */
[C---:B------:R-:W-:Y:S02]  /*06a0*/  IADD3 R19, PT, PT, R17.reuse, 0x1, RZ ;  /* 0x0000000111137810 */ /* 0x040fe40007ffe0ff */
[C---:B------:R-:W-:Y:S02]  /*06b0*/  IADD3 R21, PT, PT, R17.reuse, 0x2, RZ ;  /* 0x0000000211157810 */ /* 0x040fe40007ffe0ff */
[----:B------:R-:W-:-:S02]  /*06c0*/  ISETP.LT.OR P0, PT, R17, RZ, P0 ;  /* 0x000000ff1100720c */ /* 0x000fc40000701670 */
[----:B------:R-:W-:Y:S02]  /*06d0*/  ISETP.GE.AND P1, PT, R19, UR5, PT ;  /* 0x0000000513007c0c */ /* 0x000fe4000bf26270 */
[----:B------:R-:W-:Y:S02]  /*06e0*/  ISETP.GE.AND P2, PT, R21, UR5, PT ;  /* 0x0000000515007c0c */ /* 0x000fe4000bf46270 */
[----:B------:R-:W-:Y:S02]  /*06f0*/  ISETP.LT.OR P1, PT, R19, RZ, P1 ;  /* 0x000000ff1300720c */ /* 0x000fe40000f21670 */
[----:B------:R-:W-:Y:S02]  /*0700*/  ISETP.LT.OR P2, PT, R21, RZ, P2 ;  /* 0x000000ff1500720c */ /* 0x000fe40001741670 */
[----:B------:R-:W-:-:S03]  /*0710*/  ISETP.GE.AND P3, PT, R5, UR5, PT ;  /* 0x0000000505007c0c */ /* 0x000fc6000bf66270 */
[----:B------:R-:W1:Y:S01]  /*0720*/  @!P0 LDC.64 R14, c[0x0][0x380] ;  /* 0x0000e000ff0e8b82 */ /* 0x000e620000000a00 */
[----:B------:R-:W-:Y:S01]  /*0730*/  ISETP.LT.OR P3, PT, R5, RZ, P3 ;  /* 0x000000ff0500720c */ /* 0x000fe20001f61670 */
[----:B0-----:R-:W-:-:S05]  /*0740*/  IMAD.WIDE.U32 R8, R3, 0x4, R8 ;  /* 0x0000000403087825 */ /* 0x001fca00078e0008 */
[----:B------:R-:W2:Y:S01]  /*0750*/  @!P0 LDG.E R16, desc[UR8][R8.64] ;  /* 0x0000000808108981 */ /* 0x000ea2000c1e1900 */
[----:B------:R-:W0:Y:S06]  /*0760*/  @!P1 LDC.64 R12, c[0x0][0x380] ;  /* 0x0000e000ff0c9b82 */ /* 0x000e2c0000000a00 */
[----:B------:R-:W3:Y:S02]  /*0770*/  @!P3 LDG.E R18, desc[UR8][R8.64+0xc] ;  /* 0x00000c080812b981 */ /* 0x000ee4000c1e1900 */
[----:B------:R-:W4:Y:S08]  /*0780*/  @!P2 LDC.64 R10, c[0x0][0x380] ;  /* 0x0000e000ff0aab82 */ /* 0x000f300000000a00 */
[----:B------:R-:W5:Y:S01]  /*0790*/  @!P3 LDC.64 R6, c[0x0][0x380] ;  /* 0x0000e000ff06bb82 */ /* 0x000f620000000a00 */
[----:B-1----:R-:W-:-:S02]  /*07a0*/  @!P0 IMAD.WIDE.U32 R14, R17, 0x4, R14 ;  /* 0x00000004110e8825 */ /* 0x002fc400078e000e */
[----:B------:R-:W3:Y:S04]  /*07b0*/  @!P1 LDG.E R17, desc[UR8][R8.64+0x4] ;  /* 0x0000040808119981 */ /* 0x000ee8000c1e1900 */
[----:B------:R-:W2:Y:S01]  /*07c0*/  @!P0 LDG.E R15, desc[UR8][R14.64] ;  /* 0x000000080e0f8981 */ /* 0x000ea2000c1e1900 */
[----:B0-----:R-:W-:-:S06]  /*07d0*/  @!P1 IMAD.WIDE.U32 R12, R19, 0x4, R12 ;  /* 0x00000004130c9825 */ /* 0x001fcc00078e000c */
[----:B------:R-:W3:Y:S01]  /*07e0*/  @!P1 LDG.E R13, desc[UR8][R12.64] ;  /* 0x000000080c0d9981 */ /* 0x000ee2000c1e1900 */
[----:B----4-:R-:W-:-:S06]  /*07f0*/  @!P2 IMAD.WIDE.U32 R10, R21, 0x4, R10 ;  /* 0x00000004150aa825 */ /* 0x010fcc00078e000a */
[----:B------:R-:W4:Y:S01]  /*0800*/  @!P2 LDG.E R11, desc[UR8][R10.64] ;  /* 0x000000080a0ba981 */ /* 0x000f22000c1e1900 */
[----:B-----5:R-:W-:-:S03]  /*0810*/  @!P3 IMAD.WIDE.U32 R6, R5, 0x4, R6 ;  /* 0x000000040506b825 */ /* 0x020fc600078e0006 */
[----:B------:R-:W4:Y:S04]  /*0820*/  @!P2 LDG.E R5, desc[UR8][R8.64+0x8] ;  /* 0x000008080805a981 */ /* 0x000f28000c1e1900 */
[----:B------:R-:W5:Y:S01]  /*0830*/  @!P3 LDG.E R7, desc[UR8][R6.64] ;  /* 0x000000080607b981 */ /* 0x000f62000c1e1900 */
[----:B------:R-:W-:Y:S01]  /*0840*/  IADD3 R3, PT, PT, R3, 0x4, RZ ;  /* 0x0000000403037810 */ /* 0x000fe20007ffe0ff */
[----:B--2---:R-:W-:-:S04]  /*0850*/  @!P0 IMAD R0, R15, R16, R0 ;  /* 0x000000100f008224 */ /* 0x004fc800078e0200 */
[----:B---3--:R-:W-:-:S04]  /*0860*/  @!P1 IMAD R0, R13, R17, R0 ;  /* 0x000000110d009224 */ /* 0x008fc800078e0200 */
[----:B----4-:R-:W-:-:S04]  /*0870*/  @!P2 IMAD R0, R11, R5, R0 ;  /* 0x000000050b00a224 */ /* 0x010fc800078e0200 */
[----:B-----5:R-:W-:-:S07]  /*0880*/  @!P3 IMAD R0, R7, R18, R0 ;  /* 0x000000120700b224 */ /* 0x020fce00078e0200 */
.L_x_3:
[----:B------:R-:W-:Y:S05]  /*0890*/  BRA.U !UP1, `(.L_x_0) ;  /* 0x0000000109947547 */ /* 0x000fea000b800000 */
[----:B------:R-:W-:Y:S02]  /*08a0*/  UISETP.NE.AND UP0, UPT, UR6, 0x1, UPT ;  /* 0x000000010600788c */ /* 0x000fe4000bf05270 */
[----:B------:R-:W-:-:S04]  /*08b0*/  ULOP3.LUT UR4, UR4, 0x1, URZ, 0xc0, !UPT ;  /* 0x0000000104047892 */ /* 0x000fc8000f8ec0ff */
[----:B------:R-:W-:-:S03]  /*08c0*/  UISETP.NE.U32.AND UP1, UPT, UR4, 0x1, UPT ;  /* 0x000000010400788c */ /* 0x000fc6000bf25070 */
[----:B------:R-:W-:Y:S08]  /*08d0*/  BRA.U !UP0, `(.L_x_4) ;  /* 0x00000001084c7547 */ /* 0x000ff0000b800000 */
[----:B------:R-:W-:Y:S01]  /*08e0*/  IADD3 R5, PT, PT, R4, R3, RZ ;  /* 0x0000000304057210 */ /* 0x000fe20007ffe0ff */
[----:B------:R-:W0:Y:S03]  /*08f0*/  LDC.64 R6, c[0x0][0x388] ;  /* 0x0000e200ff067b82 */ /* 0x000e260000000a00 */
[C---:B------:R-:W-:Y:S01]  /*0900*/  ISETP.GE.AND P0, PT, R5.reuse, UR5, PT ;  /* 0x0000000505007c0c */ /* 0x040fe2000bf06270 */
[----:B------:R-:W-:-:S03]  /*0910*/  VIADD R15, R5, 0x1 ;  /* 0x00000001050f7836 */ /* 0x000fc60000000000 */
[----:B------:R-:W-:Y:S02]  /*0920*/  ISETP.LT.OR P0, PT, R5, RZ, P0 ;  /* 0x000000ff0500720c */ /* 0x000fe40000701670 */
[----:B------:R-:W-:-:S04]  /*0930*/  ISETP.GE.AND P1, PT, R15, UR5, PT ;  /* 0x000000050f007c0c */ /* 0x000fc8000bf26270 */
[----:B------:R-:W-:-:S07]  /*0940*/  ISETP.LT.OR P1, PT, R15, RZ, P1 ;  /* 0x000000ff0f00720c */ /* 0x000fce0000f21670 */
[----:B------:R-:W1:Y:S01]  /*0950*/  @!P0 LDC.64 R8, c[0x0][0x380] ;  /* 0x0000e000ff088b82 */ /* 0x000e620000000a00 */
[----:B0-----:R-:W-:-:S07]  /*0960*/  IMAD.WIDE.U32 R10, R3, 0x4, R6 ;  /* 0x00000004030a7825 */ /* 0x001fce00078e0006 */
[----:B------:R-:W0:Y:S01]  /*0970*/  @!P1 LDC.64 R12, c[0x0][0x380] ;  /* 0x0000e000ff0c9b82 */ /* 0x000e220000000a00 */
[----:B-1----:R-:W-:Y:S02]  /*0980*/  @!P0 IMAD.WIDE.U32 R6, R5, 0x4, R8 ;  /* 0x0000000405068825 */ /* 0x002fe400078e0008 */
[----:B------:R-:W2:Y:S04]  /*0990*/  @!P0 LDG.E R5, desc[UR8][R10.64] ;  /* 0x000000080a058981 */ /* 0x000ea8000c1e1900 */
[----:B------:R-:W2:Y:S01]  /*09a0*/  @!P0 LDG.E R7, desc[UR8][R6.64] ;  /* 0x0000000806078981 */ /* 0x000ea2000c1e1900 */
[----:B0-----:R-:W-:-:S03]  /*09b0*/  @!P1 IMAD.WIDE.U32 R8, R15, 0x4, R12 ;  /* 0x000000040f089825 */ /* 0x001fc600078e000c */
[----:B------:R-:W3:Y:S04]  /*09c0*/  @!P1 LDG.E R12, desc[UR8][R10.64+0x4] ;  /* 0x000004080a0c9981 */ /* 0x000ee8000c1e1900 */
[----:B------:R-:W3:Y:S01]  /*09d0*/  @!P1 LDG.E R9, desc[UR8][R8.64] ;  /* 0x0000000808099981 */ /* 0x000ee2000c1e1900 */
[----:B------:R-:W-:Y:S01]  /*09e0*/  IADD3 R3, PT, PT, R3, 0x2, RZ ;  /* 0x0000000203037810 */ /* 0x000fe20007ffe0ff */
[----:B--2---:R-:W-:-:S04]  /*09f0*/  @!P0 IMAD R0, R7, R5, R0 ;  /* 0x0000000507008224 */ /* 0x004fc800078e0200 */
[----:B---3--:R-:W-:-:S07]  /*0a00*/  @!P1 IMAD R0, R9, R12, R0 ;  /* 0x0000000c09009224 */ /* 0x008fce00078e0200 */
.L_x_4:
[----:B------:R-:W-:Y:S05]  /*0a10*/  BRA.U UP1, `(.L_x_0) ;  /* 0x0000000101347547 */ /* 0x000fea000b800000 */
[----:B------:R-:W-:Y:S01]  /*0a20*/  IADD3 R9, PT, PT, R4, R3, RZ ;  /* 0x0000000304097210 */ /* 0x000fe20007ffe0ff */
[----:B------:R-:W-:Y:S03]  /*0a30*/  BSSY.RECONVERGENT B0, `(.L_x_0) ;  /* 0x000000b000007945 */ /* 0x000fe60003800200 */
[----:B------:R-:W-:-:S04]  /*0a40*/  ISETP.GE.AND P0, PT, R9, UR5, PT ;  /* 0x0000000509007c0c */ /* 0x000fc8000bf06270 */
[----:B------:R-:W-:-:S13]  /*0a50*/  ISETP.LT.OR P0, PT, R9, RZ, P0 ;  /* 0x000000ff0900720c */ /* 0x000fda0000701670 */
[----:B------:R-:W-:Y:S05]  /*0a60*/  @P0 BRA `(.L_x_5) ;  /* 0x00000000001c0947 */ /* 0x000fea0003800000 */
[----:B------:R-:W0:Y:S08]  /*0a70*/  LDC.64 R4, c[0x0][0x380] ;  /* 0x0000e000ff047b82 */ /* 0x000e300000000a00 */
[----:B------:R-:W1:Y:S01]  /*0a80*/  LDC.64 R6, c[0x0][0x388] ;  /* 0x0000e200ff067b82 */ /* 0x000e620000000a00 */
[----:B0-----:R-:W-:-:S06]  /*0a90*/  IMAD.WIDE.U32 R4, R9, 0x4, R4 ;  /* 0x0000000409047825 */ /* 0x001fcc00078e0004 */
[----:B------:R-:W2:Y:S01]  /*0aa0*/  LDG.E R5, desc[UR8][R4.64] ;  /* 0x0000000804057981 */ /* 0x000ea2000c1e1900 */
[----:B-1----:R-:W-:-:S06]  /*0ab0*/  IMAD.WIDE.U32 R6, R3, 0x4, R6 ;  /* 0x0000000403067825 */ /* 0x002fcc00078e0006 */
[----:B------:R-:W2:Y:S02]  /*0ac0*/  LDG.E R6, desc[UR8][R6.64] ;  /* 0x0000000806067981 */ /* 0x000ea4000c1e1900 */
[----:B--2---:R-:W-:-:S07]  /*0ad0*/  IMAD R0, R5, R6, R0 ;  /* 0x0000000605007224 */ /* 0x004fce00078e0200 */
.L_x_5:
[----:B------:R-:W-:Y:S05]  /*0ae0*/  BSYNC.RECONVERGENT B0 ;  /* 0x0000000000007941 */ /* 0x000fea0003800200 */
.L_x_0:
[----:B------:R-:W0:Y:S02]  /*0af0*/  LDC.64 R4, c[0x0][0x390] ;  /* 0x0000e400ff047b82 */ /* 0x000e240000000a00 */
[----:B0-----:R-:W-:-:S05]  /*0b00*/  IMAD.WIDE R2, R2, 0x4, R4 ;  /* 0x0000000402027825 */ /* 0x001fca00078e0204 */
[----:B------:R-:W-:Y:S01]  /*0b10*/  STG.E desc[UR8][R2.64], R0 ;  /* 0x0000000002007986 */ /* 0x000fe2000c101908 */
[----:B------:R-:W-:Y:S05]  /*0b20*/  EXIT ;  /* 0x000000000000794d */ /* 0x000fea0003800000 */
.L_x_6:
[----:B------:R-:W-:-:S00]  /*0b30*/  BRA `(.L_x_6) ;  /* 0xfffffffc00fc7947 */ /* 0x000fc0000383ffff */
[----:B------:R-:W-:-:S00]  /*0b40*/  NOP ;  /* 0x0000000000007918 */ /* 0x000fc00000000000 */
        /* <DEDUP_REMOVED lines=11> */
.L_x_7:


//--------------------- .nv.shared.reserved.0     --------------------------
	.section	.nv.shared.reserved.0,"aw",@nobits
	.weak		__nv_reservedSMEM_offset_0_alias
	.size		__nv_reservedSMEM_offset_0_alias, 0, 64
	.other		__nv_reservedSMEM_offset_0_alias,@"STO_CUDA_RESERVED_SHARED STV_DEFAULT"
__nv_reservedSMEM_offset_0_alias:
	.zero		0
	.zero		64


//--------------------- .nv.constant0._Z14convolution_1dPiS_S_ii --------------------------
	.section	.nv.constant0._Z14convolution_1dPiS_S_ii,"a",@progbits
	.sectionflags	@""
	.align	4
.nv.constant0._Z14convolution_1dPiS_S_ii:
	.zero		928


//--------------------- SYMBOLS --------------------------

	.type		.nv.reservedSmem.offset0,@object
	.size		.nv.reservedSmem.offset0,0x4
